	.headerflags	@"EF_CUDA_TEXMODE_UNIFIED EF_CUDA_64BIT_ADDRESS EF_CUDA_ACCELERATORS EF_CUDA_SM90 EF_CUDA_VIRTUAL_SM(EF_CUDA_SM90)"
	.elftype	@"ET_EXEC"


//--------------------- .nv.info                  --------------------------
	.section	.nv.info,"",@"SHT_CUDA_INFO"
	.align	4


	//----- nvinfo : EIATTR_REGCOUNT
	.align		4
        /*0000*/ 	.byte	0x04, 0x2f
        /*0002*/ 	.short	(.L_1 - .L_0)
	.align		4
.L_0:
        /*0004*/ 	.word	index@(triton_poi_fused_convolution_40)
        /*0008*/ 	.word	0x0000000e


	//----- nvinfo : EIATTR_MIN_STACK_SIZE
	.align		4
.L_1:
        /*000c*/ 	.byte	0x04, 0x12
        /*000e*/ 	.short	(.L_3 - .L_2)
	.align		4
.L_2:
        /*0010*/ 	.word	index@(triton_poi_fused_convolution_40)
        /*0014*/ 	.word	0x00000000


	//----- nvinfo : EIATTR_FRAME_SIZE
	.align		4
.L_3:
        /*0018*/ 	.byte	0x04, 0x11
        /*001a*/ 	.short	(.L_5 - .L_4)
	.align		4
.L_4:
        /*001c*/ 	.word	index@(triton_poi_fused_convolution_40)
        /*0020*/ 	.word	0x00000000


	//----- nvinfo : EIATTR_MIN_STACK_SIZE
	.align		4
.L_5:
        /*0024*/ 	.byte	0x04, 0x12
        /*0026*/ 	.short	(.L_7 - .L_6)
	.align		4
.L_6:
        /*0028*/ 	.word	index@(triton_poi_fused_convolution_40)
        /*002c*/ 	.word	0x00000000
.L_7:


//--------------------- .nv.info.triton_poi_fused_convolution_40 --------------------------
	.section	.nv.info.triton_poi_fused_convolution_40,"",@"SHT_CUDA_INFO"
	.sectionflags	@""
	.align	4


	//----- nvinfo : EIATTR_CUDA_API_VERSION
	.align		4
        /*0000*/ 	.byte	0x04, 0x37
        /*0002*/ 	.short	(.L_9 - .L_8)
.L_8:
        /*0004*/ 	.word	0x0000007c


	//----- nvinfo : EIATTR_KPARAM_INFO
	.align		4
.L_9:
        /*0008*/ 	.byte	0x04, 0x17
        /*000a*/ 	.short	(.L_11 - .L_10)
.L_10:
        /*000c*/ 	.word	0x00000000
        /*0010*/ 	.short	0x0002
        /*0012*/ 	.short	0x0010
        /*0014*/ 	.byte	0x00, 0xf0, 0x11, 0x00


	//----- nvinfo : EIATTR_KPARAM_INFO
	.align		4
.L_11:
        /*0018*/ 	.byte	0x04, 0x17
        /*001a*/ 	.short	(.L_13 - .L_12)
.L_12:
        /*001c*/ 	.word	0x00000000
        /*0020*/ 	.short	0x0001
        /*0022*/ 	.short	0x0008
        /*0024*/ 	.byte	0x00, 0xf4, 0x21, 0x00


	//----- nvinfo : EIATTR_KPARAM_INFO
	.align		4
.L_13:
        /*0028*/ 	.byte	0x04, 0x17
        /*002a*/ 	.short	(.L_15 - .L_14)
.L_14:
        /*002c*/ 	.word	0x00000000
        /*0030*/ 	.short	0x0000
        /*0032*/ 	.short	0x0000
        /*0034*/ 	.byte	0x00, 0xf4, 0x21, 0x00


	//----- nvinfo : EIATTR_SPARSE_MMA_MASK
	.align		4
.L_15:
        /*0038*/ 	.byte	0x03, 0x50
        /*003a*/ 	.short	0x0000


	//----- nvinfo : EIATTR_MAXREG_COUNT
	.align		4
        /*003c*/ 	.byte	0x03, 0x1b
        /*003e*/ 	.short	0x00ff


	//----- nvinfo : EIATTR_EXIT_INSTR_OFFSETS
	.align		4
        /*0040*/ 	.byte	0x04, 0x1c
        /*0042*/ 	.short	(.L_17 - .L_16)


	//   ....[0]....
.L_16:
        /*0044*/ 	.word	0x00000220


	//   ....[1]....
        /*0048*/ 	.word	0x00000240


	//----- nvinfo : EIATTR_REQNTID
	.align		4
.L_17:
        /*004c*/ 	.byte	0x04, 0x10
        /*004e*/ 	.short	(.L_19 - .L_18)
.L_18:
        /*0050*/ 	.word	0x00000100
        /*0054*/ 	.word	0x00000001
        /*0058*/ 	.word	0x00000001


	//----- nvinfo : EIATTR_CBANK_PARAM_SIZE
	.align		4
.L_19:
        /*005c*/ 	.byte	0x03, 0x19
        /*005e*/ 	.short	0x0014


	//----- nvinfo : EIATTR_PARAM_CBANK
	.align		4
        /*0060*/ 	.byte	0x04, 0x0a
        /*0062*/ 	.short	(.L_21 - .L_20)
	.align		4
.L_20:
        /*0064*/ 	.word	index@(.nv.constant0.triton_poi_fused_convolution_40)
        /*0068*/ 	.short	0x0210
        /*006a*/ 	.short	0x0014


	//----- nvinfo : EIATTR_SW_WAR
	.align		4
.L_21:
        /*006c*/ 	.byte	0x04, 0x36
        /*006e*/ 	.short	(.L_23 - .L_22)
.L_22:
        /*0070*/ 	.word	0x00000008
.L_23:


//--------------------- .nv.callgraph             --------------------------
	.section	.nv.callgraph,"",@"SHT_CUDA_CALLGRAPH"
	.align	4
	.sectionentsize	8
	.align		4
        /*0000*/ 	.word	0x00000000
	.align		4
        /*0004*/ 	.word	0xffffffff
	.align		4
        /*0008*/ 	.word	0x00000000
	.align		4
        /*000c*/ 	.word	0xfffffffe
	.align		4
        /*0010*/ 	.word	0x00000000
	.align		4
        /*0014*/ 	.word	0xfffffffd
	.align		4
        /*0018*/ 	.word	0x00000000
	.align		4
        /*001c*/ 	.word	0xfffffffc


//--------------------- .text.triton_poi_fused_convolution_40 --------------------------
	.section	.text.triton_poi_fused_convolution_40,"ax",@progbits
	.align	128
        .global         triton_poi_fused_convolution_40
        .type           triton_poi_fused_convolution_40,@function
        .size           triton_poi_fused_convolution_40,(.L_x_1 - triton_poi_fused_convolution_40)
        .other          triton_poi_fused_convolution_40,@"STO_CUDA_ENTRY STV_DEFAULT"
triton_poi_fused_convolution_40:
.text.triton_poi_fused_convolution_40:
[----:B------:R-:W0:Y:S02]  /*0000*/  LDC R1, c[0x0][0x28] ;  /* 0x00000a00ff017b82 */ /* 0x000e240000000800 */
[----:B------:R-:W1:Y:S01]  /*0010*/  S2R R0, SR_TID.X ;  /* 0x0000000000007919 */ /* 0x000e620000002100 */
[----:B------:R-:W2:Y:S01]  /*0020*/  LDC.64 R4, c[0x0][0x218] ;  /* 0x00008600ff047b82 */ /* 0x000ea20000000a00 */
[----:B------:R-:W-:Y:S01]  /*0030*/  ULDC.64 UR4, c[0x0][0x208] ;  /* 0x0000820000047ab9 */ /* 0x000fe20000000a00 */
[----:B------:R-:W3:Y:S06]  /*0040*/  S2R R9, SR_CTAID.X ;  /* 0x0000000000097919 */ /* 0x000eec0000002500 */
[----:B------:R-:W4:Y:S01]  /*0050*/  LDC.64 R2, c[0x0][0x210] ;  /* 0x00008400ff027b82 */ /* 0x000f220000000a00 */
[----:B-1----:R-:W-:-:S05]  /*0060*/  IMAD.SHL.U32 R0, R0, 0x2, RZ ;  /* 0x0000000200007824 */ /* 0x002fca00078e00ff */
[----:B------:R-:W-:-:S05]  /*0070*/  LOP3.LUT R0, R0, 0x1fe, RZ, 0xc0, !PT ;  /* 0x000001fe00007812 */ /* 0x000fca00078ec0ff */
[----:B---3--:R-:W-:-:S04]  /*0080*/  IMAD R9, R9, 0x200, R0 ;  /* 0x0000020009097824 */ /* 0x008fc800078e0200 */
[C---:B------:R-:W-:Y:S01]  /*0090*/  IMAD.HI R6, R9.reuse, 0x59e60383, RZ ;  /* 0x59e6038309067827 */ /* 0x040fe200078e02ff */
[----:B------:R-:W-:Y:S02]  /*00a0*/  IADD3 R0, R9, 0x1, RZ ;  /* 0x0000000109007810 */ /* 0x000fe40007ffe0ff */
[C---:B------:R-:W-:Y:S01]  /*00b0*/  ISETP.GE.AND P0, PT, R9.reuse, 0xb6400, PT ;  /* 0x000b64000900780c */ /* 0x040fe20003f06270 */
[----:B----4-:R-:W-:Y:S01]  /*00c0*/  IMAD.WIDE R2, R9, 0x4, R2 ;  /* 0x0000000409027825 */ /* 0x010fe200078e0202 */
[----:B------:R-:W-:Y:S02]  /*00d0*/  SHF.R.U32.HI R7, RZ, 0x1f, R6 ;  /* 0x0000001fff077819 */ /* 0x000fe40000011606 */
[----:B------:R-:W-:Y:S01]  /*00e0*/  CS2R R8, SRZ ;  /* 0x0000000000087805 */ /* 0x000fe2000001ff00 */
[----:B------:R-:W-:Y:S01]  /*00f0*/  IMAD.HI R0, R0, 0x59e60383, RZ ;  /* 0x59e6038300007827 */ /* 0x000fe200078e02ff */
[----:B------:R-:W-:-:S04]  /*0100*/  LEA.HI.SX32 R7, R6, R7, 0x18 ;  /* 0x0000000706077211 */ /* 0x000fc800078fc2ff */
[----:B------:R-:W-:-:S03]  /*0110*/  SHF.R.U32.HI R11, RZ, 0x1f, R0 ;  /* 0x0000001fff0b7819 */ /* 0x000fc60000011600 */
[----:B------:R-:W3:Y:S01]  /*0120*/  @!P0 LDG.E.64 R8, desc[UR4][R2.64] ;  /* 0x0000000402088981 */ /* 0x000ee2000c1e1b00 */
[----:B------:R-:W-:Y:S02]  /*0130*/  LEA.HI.SX32 R11, R0, R11, 0x18 ;  /* 0x0000000b000b7211 */ /* 0x000fe400078fc2ff */
[----:B------:R-:W-:Y:S02]  /*0140*/  LEA.HI R0, R7, R7, RZ, 0x8 ;  /* 0x0000000707007211 */ /* 0x000fe400078f40ff */
[----:B------:R-:W-:Y:S02]  /*0150*/  LEA.HI R6, R11, R11, RZ, 0x8 ;  /* 0x0000000b0b067211 */ /* 0x000fe400078f40ff */
[----:B------:R-:W-:Y:S02]  /*0160*/  LOP3.LUT R0, R0, 0xffffff00, RZ, 0xc0, !PT ;  /* 0xffffff0000007812 */ /* 0x000fe400078ec0ff */
[----:B------:R-:W-:-:S03]  /*0170*/  LOP3.LUT R6, R6, 0xffffff00, RZ, 0xc0, !PT ;  /* 0xffffff0006067812 */ /* 0x000fc600078ec0ff */
[----:B------:R-:W-:Y:S01]  /*0180*/  IMAD.IADD R7, R7, 0x1, -R0 ;  /* 0x0000000107077824 */ /* 0x000fe200078e0a00 */
[----:B------:R-:W-:Y:S01]  /*0190*/  IADD3 R11, R11, -R6, RZ ;  /* 0x800000060b0b7210 */ /* 0x000fe20007ffe0ff */
[----:B------:R-:W-:Y:S02]  /*01a0*/  HFMA2.MMA R0, -RZ, RZ, 0, 0 ;  /* 0x00000000ff007435 */ /* 0x000fe400000001ff */
[----:B--2---:R-:W-:-:S04]  /*01b0*/  IMAD.WIDE R6, R7, 0x4, R4 ;  /* 0x0000000407067825 */ /* 0x004fc800078e0204 */
[----:B------:R-:W-:-:S04]  /*01c0*/  IMAD.WIDE R4, R11, 0x4, R4 ;  /* 0x000000040b047825 */ /* 0x000fc800078e0204 */
[----:B------:R-:W-:Y:S01]  /*01d0*/  IMAD.MOV.U32 R11, RZ, RZ, RZ ;  /* 0x000000ffff0b7224 */ /* 0x000fe200078e00ff */
[----:B------:R-:W3:Y:S05]  /*01e0*/  @!P0 LDG.E.EL R0, desc[UR4][R4.64] ;  /* 0x0000000404008981 */ /* 0x000eea000c2e1900 */
[----:B------:R-:W2:Y:S01]  /*01f0*/  @!P0 LDG.E.EL R11, desc[UR4][R6.64] ;  /* 0x00000004060b8981 */ /* 0x000ea2000c2e1900 */
[----:B---3--:R-:W-:Y:S01]  /*0200*/  FADD R9, R0, R9 ;  /* 0x0000000900097221 */ /* 0x008fe20000000000 */
[----:B--2---:R-:W-:Y:S01]  /*0210*/  FADD R8, R11, R8 ;  /* 0x000000080b087221 */ /* 0x004fe20000000000 */
[----:B------:R-:W-:Y:S06]  /*0220*/  @P0 EXIT ;  /* 0x000000000000094d */ /* 0x000fec0003800000 */
[----:B------:R-:W-:Y:S01]  /*0230*/  STG.E.64 desc[UR4][R2.64], R8 ;  /* 0x0000000802007986 */ /* 0x000fe2000c101b04 */
[----:B------:R-:W-:Y:S05]  /*0240*/  EXIT ;  /* 0x000000000000794d */ /* 0x000fea0003800000 */
.L_x_0:
[----:B------:R-:W-:-:S00]  /*0250*/  BRA `(.L_x_0) ;  /* 0xfffffffc00fc7947 */ /* 0x000fc0000383ffff */
[----:B------:R-:W-:-:S00]  /*0260*/  NOP ;  /* 0x0000000000007918 */ /* 0x000fc00000000000 */
        /* <DEDUP_REMOVED lines=9> */
.L_x_1:


//--------------------- .nv.constant0.triton_poi_fused_convolution_40 --------------------------
	.section	.nv.constant0.triton_poi_fused_convolution_40,"a",@progbits
	.sectionflags	@""
	.align	4
.nv.constant0.triton_poi_fused_convolution_40:
	.zero		548
